







.version 7.6
.target sm_52
.address_size 64



.visible .entry _Z3addiPfS_(
.param .u32 _Z3addiPfS__param_0,
.param .u64 _Z3addiPfS__param_1,
.param .u64 _Z3addiPfS__param_2
)
{
.reg .pred %p<6>;
.reg .f32 %f<16>;
.reg .b32 %r<29>;
.reg .b64 %rd<25>;


ld.param.u32 %r12, [_Z3addiPfS__param_0];
ld.param.u64 %rd11, [_Z3addiPfS__param_1];
ld.param.u64 %rd12, [_Z3addiPfS__param_2];
cvta.to.global.u64 %rd1, %rd12;
cvta.to.global.u64 %rd2, %rd11;
mov.u32 %r13, %ntid.x;
mov.u32 %r14, %ctaid.x;
mov.u32 %r15, %tid.x;
mad.lo.s32 %r27, %r14, %r13, %r15;
mov.u32 %r16, %nctaid.x;
mul.lo.s32 %r2, %r13, %r16;
setp.ge.s32 %p1, %r27, %r12;
@%p1 bra $L__BB0_7;

add.s32 %r17, %r2, %r12;
add.s32 %r18, %r27, %r2;
not.b32 %r19, %r18;
add.s32 %r20, %r17, %r19;
div.u32 %r3, %r20, %r2;
add.s32 %r21, %r3, 1;
and.b32 %r26, %r21, 3;
setp.eq.s32 %p2, %r26, 0;
@%p2 bra $L__BB0_4;

mul.wide.s32 %rd13, %r27, 4;
add.s64 %rd24, %rd1, %rd13;
mul.wide.s32 %rd4, %r2, 4;
add.s64 %rd23, %rd2, %rd13;

$L__BB0_3:
.pragma "nounroll";
ld.global.f32 %f1, [%rd24];
ld.global.f32 %f2, [%rd23];
add.f32 %f3, %f2, %f1;
st.global.f32 [%rd24], %f3;
add.s32 %r27, %r27, %r2;
add.s64 %rd24, %rd24, %rd4;
add.s64 %rd23, %rd23, %rd4;
add.s32 %r26, %r26, -1;
setp.ne.s32 %p3, %r26, 0;
@%p3 bra $L__BB0_3;

$L__BB0_4:
setp.lt.u32 %p4, %r3, 3;
@%p4 bra $L__BB0_7;

mul.wide.s32 %rd10, %r2, 4;

$L__BB0_6:
mul.wide.s32 %rd14, %r27, 4;
add.s64 %rd15, %rd2, %rd14;
add.s64 %rd16, %rd1, %rd14;
ld.global.f32 %f4, [%rd16];
ld.global.f32 %f5, [%rd15];
add.f32 %f6, %f5, %f4;
st.global.f32 [%rd16], %f6;
add.s64 %rd17, %rd15, %rd10;
add.s64 %rd18, %rd16, %rd10;
ld.global.f32 %f7, [%rd18];
ld.global.f32 %f8, [%rd17];
add.f32 %f9, %f8, %f7;
st.global.f32 [%rd18], %f9;
add.s32 %r22, %r27, %r2;
add.s32 %r23, %r22, %r2;
add.s64 %rd19, %rd17, %rd10;
add.s64 %rd20, %rd18, %rd10;
ld.global.f32 %f10, [%rd20];
ld.global.f32 %f11, [%rd19];
add.f32 %f12, %f11, %f10;
st.global.f32 [%rd20], %f12;
add.s32 %r24, %r23, %r2;
add.s64 %rd21, %rd19, %rd10;
add.s64 %rd22, %rd20, %rd10;
ld.global.f32 %f13, [%rd22];
ld.global.f32 %f14, [%rd21];
add.f32 %f15, %f14, %f13;
st.global.f32 [%rd22], %f15;
add.s32 %r27, %r24, %r2;
setp.lt.s32 %p5, %r27, %r12;
@%p5 bra $L__BB0_6;

$L__BB0_7:
ret;

}



// ===== COMPILED SASS (sm_100) =====

	.target	sm_100

	.elftype	@"ET_EXEC"


//--------------------- .note.nv.tkinfo           --------------------------
	.section	.note.nv.tkinfo,"",@"SHT_NOTE"
	.sectionflags	@"SHF_NOTE_NV_TKINFO"
	.tkinfo
        /*0018*/ 	.word	0x00000002
        /*0030*/ 	.string	""
        /*0030*/ 	.string	"ptxas"
        /*0030*/ 	.string	"Cuda compilation tools, release 13.0, V13.0.88"
        /*0030*/ 	.string	"Build cuda_13.0.r13.0/compiler.36424714_0"
        /*0030*/ 	.string	"-arch sm_100 "



//--------------------- .note.nv.cuinfo           --------------------------
	.section	.note.nv.cuinfo,"",@"SHT_NOTE"
	.sectionflags	@"SHF_NOTE_NV_CUINFO"
        /*0018*/ 	.short	0x0002
        /*001a*/ 	.short	0x0034
        /*001c*/ 	.short	0x0082
	.zero		2


//--------------------- .nv.info                  --------------------------
	.section	.nv.info,"",@"SHT_CUDA_INFO"
	.align	4


	//----- nvinfo : EIATTR_REGCOUNT
	.align		4
        /*0000*/ 	.byte	0x04, 0x2f
        /*0002*/ 	.short	(.L_1 - .L_0)
	.align		4
.L_0:
        /*0004*/ 	.word	index@(_Z3addiPfS_)
        /*0008*/ 	.word	0x00000018


	//----- nvinfo : EIATTR_FRAME_SIZE
	.align		4
.L_1:
        /*000c*/ 	.byte	0x04, 0x11
        /*000e*/ 	.short	(.L_3 - .L_2)
	.align		4
.L_2:
        /*0010*/ 	.word	index@(_Z3addiPfS_)
        /*0014*/ 	.word	0x00000000


	//----- nvinfo : EIATTR_MIN_STACK_SIZE
	.align		4
.L_3:
        /*0018*/ 	.byte	0x04, 0x12
        /*001a*/ 	.short	(.L_5 - .L_4)
	.align		4
.L_4:
        /*001c*/ 	.word	index@(_Z3addiPfS_)
        /*0020*/ 	.word	0x00000000
.L_5:


//--------------------- .nv.compat                --------------------------
	.section	.nv.compat,"",@"SHT_CUDA_COMPAT_INFO"
	.align	4
        /*0000*/ 	.byte	0x02, 0x09, 0x00, 0x00, 0x02, 0x02, 0x01, 0x00, 0x02, 0x05, 0x05, 0x00, 0x03, 0x07, 0x01, 0x01
        /*0010*/ 	.byte	0x02, 0x03, 0x00, 0x00, 0x02, 0x06, 0x01, 0x00, 0x04, 0x0b, 0x08, 0x00, 0x09, 0x00, 0x00, 0x00
        /*0020*/ 	.byte	0x00, 0x00, 0x00, 0x00


//--------------------- .nv.info._Z3addiPfS_      --------------------------
	.section	.nv.info._Z3addiPfS_,"",@"SHT_CUDA_INFO"
	.sectionflags	@""
	.align	4


	//----- nvinfo : EIATTR_CUDA_API_VERSION
	.align		4
        /*0000*/ 	.byte	0x04, 0x37
        /*0002*/ 	.short	(.L_7 - .L_6)
.L_6:
        /*0004*/ 	.word	0x00000082


	//----- nvinfo : EIATTR_KPARAM_INFO
	.align		4
.L_7:
        /*0008*/ 	.byte	0x04, 0x17
        /*000a*/ 	.short	(.L_9 - .L_8)
.L_8:
        /*000c*/ 	.word	0x00000000
        /*0010*/ 	.short	0x0002
        /*0012*/ 	.short	0x0010
        /*0014*/ 	.byte	0x00, 0xf0, 0x21, 0x00


	//----- nvinfo : EIATTR_KPARAM_INFO
	.align		4
.L_9:
        /*0018*/ 	.byte	0x04, 0x17
        /*001a*/ 	.short	(.L_11 - .L_10)
.L_10:
        /*001c*/ 	.word	0x00000000
        /*0020*/ 	.short	0x0001
        /*0022*/ 	.short	0x0008
        /*0024*/ 	.byte	0x00, 0xf0, 0x21, 0x00


	//----- nvinfo : EIATTR_KPARAM_INFO
	.align		4
.L_11:
        /*0028*/ 	.byte	0x04, 0x17
        /*002a*/ 	.short	(.L_13 - .L_12)
.L_12:
        /*002c*/ 	.word	0x00000000
        /*0030*/ 	.short	0x0000
        /*0032*/ 	.short	0x0000
        /*0034*/ 	.byte	0x00, 0xf0, 0x11, 0x00


	//----- nvinfo : EIATTR_SPARSE_MMA_MASK
	.align		4
.L_13:
        /*0038*/ 	.byte	0x03, 0x50
        /*003a*/ 	.short	0x0000


	//----- nvinfo : EIATTR_MAXREG_COUNT
	.align		4
        /*003c*/ 	.byte	0x03, 0x1b
        /*003e*/ 	.short	0x00ff


	//----- nvinfo : EIATTR_MERCURY_ISA_VERSION
	.align		4
        /*0040*/ 	.byte	0x03, 0x5f
        /*0042*/ 	.short	0x0101


	//----- nvinfo : EIATTR_VRC_CTA_INIT_COUNT
	.align		4
        /*0044*/ 	.byte	0x02, 0x4a
	.zero		1
	.zero		1


	//----- nvinfo : EIATTR_EXIT_INSTR_OFFSETS
	.align		4
        /*0048*/ 	.byte	0x04, 0x1c
        /*004a*/ 	.short	(.L_15 - .L_14)


	//   ....[0]....
.L_14:
        /*004c*/ 	.word	0x00000090


	//   ....[1]....
        /*0050*/ 	.word	0x00000340


	//   ....[2]....
        /*0054*/ 	.word	0x00000530


	//----- nvinfo : EIATTR_CRS_STACK_SIZE
	.align		4
.L_15:
        /*0058*/ 	.byte	0x04, 0x1e
        /*005a*/ 	.short	(.L_17 - .L_16)
.L_16:
        /*005c*/ 	.word	0x00000000


	//----- nvinfo : EIATTR_CBANK_PARAM_SIZE
	.align		4
.L_17:
        /*0060*/ 	.byte	0x03, 0x19
        /*0062*/ 	.short	0x0018


	//----- nvinfo : EIATTR_PARAM_CBANK
	.align		4
        /*0064*/ 	.byte	0x04, 0x0a
        /*0066*/ 	.short	(.L_19 - .L_18)
	.align		4
.L_18:
        /*0068*/ 	.word	index@(.nv.constant0._Z3addiPfS_)
        /*006c*/ 	.short	0x0380
        /*006e*/ 	.short	0x0018


	//----- nvinfo : EIATTR_SW_WAR
	.align		4
.L_19:
        /*0070*/ 	.byte	0x04, 0x36
        /*0072*/ 	.short	(.L_21 - .L_20)
.L_20:
        /*0074*/ 	.word	0x00000008
.L_21:


//--------------------- .nv.callgraph             --------------------------
	.section	.nv.callgraph,"",@"SHT_CUDA_CALLGRAPH"
	.align	4
	.sectionentsize	8
	.align		4
        /*0000*/ 	.word	0x00000000
	.align		4
        /*0004*/ 	.word	0xffffffff
	.align		4
        /*0008*/ 	.word	0x00000000
	.align		4
        /*000c*/ 	.word	0xfffffffe
	.align		4
        /*0010*/ 	.word	0x00000000
	.align		4
        /*0014*/ 	.word	0xfffffffd
	.align		4
        /*0018*/ 	.word	0x00000000
	.align		4
        /*001c*/ 	.word	0xfffffffc


//--------------------- .text._Z3addiPfS_         --------------------------
	.section	.text._Z3addiPfS_,"ax",@progbits
	.align	128
        .global         _Z3addiPfS_
        .type           _Z3addiPfS_,@function
        .size           _Z3addiPfS_,(.L_x_5 - _Z3addiPfS_)
        .other          _Z3addiPfS_,@"STO_CUDA_ENTRY STV_DEFAULT"
_Z3addiPfS_:
.text._Z3addiPfS_:
[----:B------:R-:W-:Y:S01]  /*0000*/  LDC R1, c[0x0][0x37c] ;  /* 0x0000df00ff017b82 */ /* 0x000fe20000000800 */
[----:B------:R-:W0:Y:S01]  /*0010*/  S2R R3, SR_CTAID.X ;  /* 0x0000000000037919 */ /* 0x000e220000002500 */
[----:B------:R-:W0:Y:S06]  /*0020*/  LDCU UR4, c[0x0][0x360] ;  /* 0x00006c00ff0477ac */ /* 0x000e2c0008000800 */
[----:B------:R-:W1:Y:S01]  /*0030*/  LDC R2, c[0x0][0x370] ;  /* 0x0000dc00ff027b82 */ /* 0x000e620000000800 */
[----:B------:R-:W0:Y:S01]  /*0040*/  S2R R0, SR_TID.X ;  /* 0x0000000000007919 */ /* 0x000e220000002100 */
[----:B------:R-:W2:Y:S01]  /*0050*/  LDCU UR6, c[0x0][0x380] ;  /* 0x00007000ff0677ac */ /* 0x000ea20008000800 */
[----:B0-----:R-:W-:-:S02]  /*0060*/  IMAD R3, R3, UR4, R0 ;  /* 0x0000000403037c24 */ /* 0x001fc4000f8e0200 */
[----:B-1----:R-:W-:-:S03]  /*0070*/  IMAD R0, R2, UR4, RZ ;  /* 0x0000000402007c24 */ /* 0x002fc6000f8e02ff */
[----:B--2---:R-:W-:-:S13]  /*0080*/  ISETP.GE.AND P0, PT, R3, UR6, PT ;  /* 0x0000000603007c0c */ /* 0x004fda000bf06270 */
[----:B------:R-:W-:Y:S05]  /*0090*/  @P0 EXIT ;  /* 0x000000000000094d */ /* 0x000fea0003800000 */
[----:B------:R-:W0:Y:S01]  /*00a0*/  I2F.U32.RP R6, R0 ;  /* 0x0000000000067306 */ /* 0x000e220000209000 */
[----:B------:R-:W-:Y:S01]  /*00b0*/  IADD3 R9, PT, PT, RZ, -R0, RZ ;  /* 0x80000000ff097210 */ /* 0x000fe20007ffe0ff */
[----:B------:R-:W1:Y:S01]  /*00c0*/  LDCU.64 UR4, c[0x0][0x358] ;  /* 0x00006b00ff0477ac */ /* 0x000e620008000a00 */
[C---:B------:R-:W-:Y:S01]  /*00d0*/  IADD3 R2, PT, PT, R0.reuse, R3, RZ ;  /* 0x0000000300027210 */ /* 0x040fe20007ffe0ff */
[----:B------:R-:W-:Y:S01]  /*00e0*/  BSSY.RECONVERGENT B0, `(.L_x_0) ;  /* 0x0000025000007945 */ /* 0x000fe20003800200 */
[----:B------:R-:W-:Y:S02]  /*00f0*/  ISETP.NE.U32.AND P2, PT, R0, RZ, PT ;  /* 0x000000ff0000720c */ /* 0x000fe40003f45070 */
[----:B------:R-:W-:-:S04]  /*0100*/  LOP3.LUT R7, RZ, R2, RZ, 0x33, !PT ;  /* 0x00000002ff077212 */ /* 0x000fc800078e33ff */
[----:B------:R-:W-:Y:S01]  /*0110*/  IADD3 R7, PT, PT, R7, UR6, R0 ;  /* 0x0000000607077c10 */ /* 0x000fe2000fffe000 */
[----:B0-----:R-:W0:Y:S02]  /*0120*/  MUFU.RCP R6, R6 ;  /* 0x0000000600067308 */ /* 0x001e240000001000 */
[----:B0-----:R-:W-:-:S06]  /*0130*/  IADD3 R4, PT, PT, R6, 0xffffffe, RZ ;  /* 0x0ffffffe06047810 */ /* 0x001fcc0007ffe0ff */
[----:B------:R0:W2:Y:S02]  /*0140*/  F2I.FTZ.U32.TRUNC.NTZ R5, R4 ;  /* 0x0000000400057305 */ /* 0x0000a4000021f000 */
[----:B0-----:R-:W-:Y:S02]  /*0150*/  HFMA2 R4, -RZ, RZ, 0, 0 ;  /* 0x00000000ff047431 */ /* 0x001fe400000001ff */
[----:B--2---:R-:W-:-:S04]  /*0160*/  IMAD R9, R9, R5, RZ ;  /* 0x0000000509097224 */ /* 0x004fc800078e02ff */
[----:B------:R-:W-:-:S06]  /*0170*/  IMAD.HI.U32 R2, R5, R9, R4 ;  /* 0x0000000905027227 */ /* 0x000fcc00078e0004 */
[----:B------:R-:W-:-:S05]  /*0180*/  IMAD.HI.U32 R2, R2, R7, RZ ;  /* 0x0000000702027227 */ /* 0x000fca00078e00ff */
[----:B------:R-:W-:-:S05]  /*0190*/  IADD3 R4, PT, PT, -R2, RZ, RZ ;  /* 0x000000ff02047210 */ /* 0x000fca0007ffe1ff */
[----:B------:R-:W-:-:S05]  /*01a0*/  IMAD R7, R0, R4, R7 ;  /* 0x0000000400077224 */ /* 0x000fca00078e0207 */
[----:B------:R-:W-:-:S13]  /*01b0*/  ISETP.GE.U32.AND P0, PT, R7, R0, PT ;  /* 0x000000000700720c */ /* 0x000fda0003f06070 */
[----:B------:R-:W-:Y:S02]  /*01c0*/  @P0 IADD3 R7, PT, PT, -R0, R7, RZ ;  /* 0x0000000700070210 */ /* 0x000fe40007ffe1ff */
[----:B------:R-:W-:Y:S02]  /*01d0*/  @P0 IADD3 R2, PT, PT, R2, 0x1, RZ ;  /* 0x0000000102020810 */ /* 0x000fe40007ffe0ff */
[----:B------:R-:W-:-:S13]  /*01e0*/  ISETP.GE.U32.AND P1, PT, R7, R0, PT ;  /* 0x000000000700720c */ /* 0x000fda0003f26070 */
[----:B------:R-:W-:Y:S02]  /*01f0*/  @P1 IADD3 R2, PT, PT, R2, 0x1, RZ ;  /* 0x0000000102021810 */ /* 0x000fe40007ffe0ff */
[----:B------:R-:W-:-:S04]  /*0200*/  @!P2 LOP3.LUT R2, RZ, R0, RZ, 0x33, !PT ;  /* 0x00000000ff02a212 */ /* 0x000fc800078e33ff */
[C---:B------:R-:W-:Y:S02]  /*0210*/  IADD3 R4, PT, PT, R2.reuse, 0x1, RZ ;  /* 0x0000000102047810 */ /* 0x040fe40007ffe0ff */
[----:B------:R-:W-:Y:S02]  /*0220*/  ISETP.GE.U32.AND P1, PT, R2, 0x3, PT ;  /* 0x000000030200780c */ /* 0x000fe40003f26070 */
[----:B------:R-:W-:-:S13]  /*0230*/  LOP3.LUT P0, R8, R4, 0x3, RZ, 0xc0, !PT ;  /* 0x0000000304087812 */ /* 0x000fda000780c0ff */
[----:B-1----:R-:W-:Y:S05]  /*0240*/  @!P0 BRA `(.L_x_1) ;  /* 0x0000000000388947 */ /* 0x002fea0003800000 */
[----:B------:R-:W0:Y:S08]  /*0250*/  LDC.64 R4, c[0x0][0x390] ;  /* 0x0000e400ff047b82 */ /* 0x000e300000000a00 */
[----:B------:R-:W1:Y:S01]  /*0260*/  LDC.64 R6, c[0x0][0x388] ;  /* 0x0000e200ff067b82 */ /* 0x000e620000000a00 */
[----:B0-----:R-:W-:-:S04]  /*0270*/  IMAD.WIDE R4, R3, 0x4, R4 ;  /* 0x0000000403047825 */ /* 0x001fc800078e0204 */
[----:B-1----:R-:W-:-:S07]  /*0280*/  IMAD.WIDE R6, R3, 0x4, R6 ;  /* 0x0000000403067825 */ /* 0x002fce00078e0206 */
.L_x_2:
[----:B------:R-:W2:Y:S04]  /*0290*/  LDG.E R2, desc[UR4][R4.64] ;  /* 0x0000000404027981 */ /* 0x000ea8000c1e1900 */
[----:B------:R0:W2:Y:S01]  /*02a0*/  LDG.E R9, desc[UR4][R6.64] ;  /* 0x0000000406097981 */ /* 0x0000a2000c1e1900 */
[----:B------:R-:W-:Y:S02]  /*02b0*/  IADD3 R8, PT, PT, R8, -0x1, RZ ;  /* 0xffffffff08087810 */ /* 0x000fe40007ffe0ff */
[----:B------:R-:W-:Y:S02]  /*02c0*/  IADD3 R3, PT, PT, R0, R3, RZ ;  /* 0x0000000300037210 */ /* 0x000fe40007ffe0ff */
[----:B------:R-:W-:Y:S01]  /*02d0*/  ISETP.NE.AND P0, PT, R8, RZ, PT ;  /* 0x000000ff0800720c */ /* 0x000fe20003f05270 */
[----:B0-----:R-:W-:-:S04]  /*02e0*/  IMAD.WIDE R6, R0, 0x4, R6 ;  /* 0x0000000400067825 */ /* 0x001fc800078e0206 */
[----:B--2---:R-:W-:-:S05]  /*02f0*/  FADD R9, R2, R9 ;  /* 0x0000000902097221 */ /* 0x004fca0000000000 */
[----:B------:R0:W-:Y:S02]  /*0300*/  STG.E desc[UR4][R4.64], R9 ;  /* 0x0000000904007986 */ /* 0x0001e4000c101904 */
[----:B0-----:R-:W-:Y:S01]  /*0310*/  IMAD.WIDE R4, R0, 0x4, R4 ;  /* 0x0000000400047825 */ /* 0x001fe200078e0204 */
[----:B------:R-:W-:Y:S06]  /*0320*/  @P0 BRA `(.L_x_2) ;  /* 0xfffffffc00d80947 */ /* 0x000fec000383ffff */
.L_x_1:
[----:B------:R-:W-:Y:S05]  /*0330*/  BSYNC.RECONVERGENT B0 ;  /* 0x0000000000007941 */ /* 0x000fea0003800200 */
.L_x_0:
[----:B------:R-:W-:Y:S05]  /*0340*/  @!P1 EXIT ;  /* 0x000000000000994d */ /* 0x000fea0003800000 */
.L_x_3:
[----:B------:R-:W0:Y:S08]  /*0350*/  LDC.64 R4, c[0x0][0x388] ;  /* 0x0000e200ff047b82 */ /* 0x000e300000000a00 */
[----:B-1----:R-:W1:Y:S01]  /*0360*/  LDC.64 R6, c[0x0][0x390] ;  /* 0x0000e400ff067b82 */ /* 0x002e620000000a00 */
[----:B0-----:R-:W-:-:S05]  /*0370*/  IMAD.WIDE R4, R3, 0x4, R4 ;  /* 0x0000000403047825 */ /* 0x001fca00078e0204 */
[----:B------:R-:W2:Y:S01]  /*0380*/  LDG.E R9, desc[UR4][R4.64] ;  /* 0x0000000404097981 */ /* 0x000ea2000c1e1900 */
[----:B-1----:R-:W-:-:S05]  /*0390*/  IMAD.WIDE R6, R3, 0x4, R6 ;  /* 0x0000000403067825 */ /* 0x002fca00078e0206 */
[----:B------:R-:W2:Y:S01]  /*03a0*/  LDG.E R2, desc[UR4][R6.64] ;  /* 0x0000000406027981 */ /* 0x000ea2000c1e1900 */
[----:B------:R-:W-:-:S04]  /*03b0*/  IMAD.WIDE R10, R0, 0x4, R6 ;  /* 0x00000004000a7825 */ /* 0x000fc800078e0206 */
[----:B--2---:R-:W-:Y:S01]  /*03c0*/  FADD R17, R2, R9 ;  /* 0x0000000902117221 */ /* 0x004fe20000000000 */
[----:B------:R-:W-:-:S04]  /*03d0*/  IMAD.WIDE R8, R0, 0x4, R4 ;  /* 0x0000000400087825 */ /* 0x000fc800078e0204 */
[----:B------:R0:W-:Y:S04]  /*03e0*/  STG.E desc[UR4][R6.64], R17 ;  /* 0x0000001106007986 */ /* 0x0001e8000c101904 */
[----:B------:R-:W2:Y:S04]  /*03f0*/  LDG.E R2, desc[UR4][R10.64] ;  /* 0x000000040a027981 */ /* 0x000ea8000c1e1900 */
[----:B------:R-:W2:Y:S01]  /*0400*/  LDG.E R13, desc[UR4][R8.64] ;  /* 0x00000004080d7981 */ /* 0x000ea2000c1e1900 */
[----:B------:R-:W-:-:S04]  /*0410*/  IMAD.WIDE R14, R0, 0x4, R10 ;  /* 0x00000004000e7825 */ /* 0x000fc800078e020a */
[----:B--2---:R-:W-:Y:S01]  /*0420*/  FADD R19, R2, R13 ;  /* 0x0000000d02137221 */ /* 0x004fe20000000000 */
[----:B------:R-:W-:-:S04]  /*0430*/  IMAD.WIDE R12, R0, 0x4, R8 ;  /* 0x00000004000c7825 */ /* 0x000fc800078e0208 */
[----:B------:R1:W-:Y:S04]  /*0440*/  STG.E desc[UR4][R10.64], R19 ;  /* 0x000000130a007986 */ /* 0x0003e8000c101904 */
[----:B------:R-:W2:Y:S04]  /*0450*/  LDG.E R2, desc[UR4][R14.64] ;  /* 0x000000040e027981 */ /* 0x000ea8000c1e1900 */
[----:B------:R-:W2:Y:S01]  /*0460*/  LDG.E R5, desc[UR4][R12.64] ;  /* 0x000000040c057981 */ /* 0x000ea2000c1e1900 */
[----:B0-----:R-:W-:-:S04]  /*0470*/  IMAD.WIDE R6, R0, 0x4, R14 ;  /* 0x0000000400067825 */ /* 0x001fc800078e020e */
[----:B--2---:R-:W-:Y:S01]  /*0480*/  FADD R21, R2, R5 ;  /* 0x0000000502157221 */ /* 0x004fe20000000000 */
[----:B------:R-:W-:-:S04]  /*0490*/  IMAD.WIDE R4, R0, 0x4, R12 ;  /* 0x0000000400047825 */ /* 0x000fc800078e020c */
[----:B------:R1:W-:Y:S04]  /*04a0*/  STG.E desc[UR4][R14.64], R21 ;  /* 0x000000150e007986 */ /* 0x0003e8000c101904 */
[----:B------:R-:W2:Y:S04]  /*04b0*/  LDG.E R5, desc[UR4][R4.64] ;  /* 0x0000000404057981 */ /* 0x000ea8000c1e1900 */
[----:B------:R-:W2:Y:S01]  /*04c0*/  LDG.E R2, desc[UR4][R6.64] ;  /* 0x0000000406027981 */ /* 0x000ea2000c1e1900 */
[----:B------:R-:W-:-:S04]  /*04d0*/  IADD3 R3, PT, PT, R0, R3, R0 ;  /* 0x0000000300037210 */ /* 0x000fc80007ffe000 */
[----:B------:R-:W-:-:S04]  /*04e0*/  IADD3 R3, PT, PT, R0, R3, R0 ;  /* 0x0000000300037210 */ /* 0x000fc80007ffe000 */
[----:B------:R-:W-:Y:S01]  /*04f0*/  ISETP.GE.AND P0, PT, R3, UR6, PT ;  /* 0x0000000603007c0c */ /* 0x000fe2000bf06270 */
[----:B--2---:R-:W-:-:S05]  /*0500*/  FADD R9, R2, R5 ;  /* 0x0000000502097221 */ /* 0x004fca0000000000 */
[----:B------:R1:W-:Y:S07]  /*0510*/  STG.E desc[UR4][R6.64], R9 ;  /* 0x0000000906007986 */ /* 0x0003ee000c101904 */
[----:B------:R-:W-:Y:S05]  /*0520*/  @!P0 BRA `(.L_x_3) ;  /* 0xfffffffc00888947 */ /* 0x000fea000383ffff */
[----:B------:R-:W-:Y:S05]  /*0530*/  EXIT ;  /* 0x000000000000794d */ /* 0x000fea0003800000 */
.L_x_4:
[----:B------:R-:W-:-:S00]  /*0540*/  BRA `(.L_x_4) ;  /* 0xfffffffc00fc7947 */ /* 0x000fc0000383ffff */
[----:B------:R-:W-:-:S00]  /*0550*/  NOP ;  /* 0x0000000000007918 */ /* 0x000fc00000000000 */
        /* <DEDUP_REMOVED lines=10> */
.L_x_5:


//--------------------- .nv.shared.reserved.0     --------------------------
	.section	.nv.shared.reserved.0,"aw",@nobits
	.weak		__nv_reservedSMEM_offset_0_alias
	.size		__nv_reservedSMEM_offset_0_alias, 0, 64
	.other		__nv_reservedSMEM_offset_0_alias,@"STO_CUDA_RESERVED_SHARED STV_DEFAULT"
__nv_reservedSMEM_offset_0_alias:
	.zero		0
	.zero		64


//--------------------- .nv.constant0._Z3addiPfS_ --------------------------
	.section	.nv.constant0._Z3addiPfS_,"a",@progbits
	.sectionflags	@""
	.align	4
.nv.constant0._Z3addiPfS_:
	.zero		920


//--------------------- SYMBOLS --------------------------

	.type		.nv.reservedSmem.offset0,@object
	.size		.nv.reservedSmem.offset0,0x4
